//
// Generated by NVIDIA NVVM Compiler
//
// Compiler Build ID: CL-36424714
// Cuda compilation tools, release 13.0, V13.0.88
// Based on NVVM 20.0.0
//

.version 9.0
.target sm_100
.address_size 64

	// .globl	_Z10vectorSwapPiS_
// _ZZ10vectorSwapPiS_E3Tmp has been demoted

.visible .entry _Z10vectorSwapPiS_(
	.param .u64 .ptr .align 1 _Z10vectorSwapPiS__param_0,
	.param .u64 .ptr .align 1 _Z10vectorSwapPiS__param_1
)
{
	.reg .pred 	%p<3>;
	.reg .b32 	%r<11>;
	.reg .b64 	%rd<9>;
	// demoted variable
	.shared .align 4 .b8 _ZZ10vectorSwapPiS_E3Tmp[128];
	ld.param.u64 	%rd1, [_Z10vectorSwapPiS__param_0];
	ld.param.u64 	%rd2, [_Z10vectorSwapPiS__param_1];
	mov.u32 	%r3, %ntid.x;
	mov.u32 	%r4, %ctaid.x;
	mov.u32 	%r5, %tid.x;
	mad.lo.s32 	%r1, %r3, %r4, %r5;
	setp.gt.s32 	%p1, %r1, 31;
	shl.b32 	%r6, %r1, 2;
	mov.u32 	%r7, _ZZ10vectorSwapPiS_E3Tmp;
	add.s32 	%r2, %r7, %r6;
	@%p1 bra 	$L__BB0_2;
	cvta.to.global.u64 	%rd3, %rd1;
	mul.wide.s32 	%rd4, %r1, 4;
	add.s64 	%rd5, %rd3, %rd4;
	ld.global.u32 	%r8, [%rd5];
	st.shared.u32 	[%r2], %r8;
$L__BB0_2:
	bar.sync 	0;
	setp.lt.s32 	%p2, %r1, 32;
	@%p2 bra 	$L__BB0_4;
	add.s32 	%r9, %r1, -32;
	ld.shared.u32 	%r10, [%r2+-128];
	cvta.to.global.u64 	%rd6, %rd2;
	mul.wide.u32 	%rd7, %r9, 4;
	add.s64 	%rd8, %rd6, %rd7;
	st.global.u32 	[%rd8], %r10;
$L__BB0_4:
	ret;

}


// ===== COMPILED SASS (sm_100) =====

	.target	sm_100

	.elftype	@"ET_EXEC"


//--------------------- .note.nv.tkinfo           --------------------------
	.section	.note.nv.tkinfo,"",@"SHT_NOTE"
	.sectionflags	@"SHF_NOTE_NV_TKINFO"
	.tkinfo
        /*0018*/ 	.word	0x00000002
        /*0030*/ 	.string	""
        /*0030*/ 	.string	"ptxas"
        /*0030*/ 	.string	"Cuda compilation tools, release 13.0, V13.0.88"
        /*0030*/ 	.string	"Build cuda_13.0.r13.0/compiler.36424714_0"
        /*0030*/ 	.string	"-arch sm_100 -m 64 "



//--------------------- .note.nv.cuinfo           --------------------------
	.section	.note.nv.cuinfo,"",@"SHT_NOTE"
	.sectionflags	@"SHF_NOTE_NV_CUINFO"
        /*0018*/ 	.short	0x0002
        /*001a*/ 	.short	0x0064
        /*001c*/ 	.short	0x0082
	.zero		2


//--------------------- .nv.info                  --------------------------
	.section	.nv.info,"",@"SHT_CUDA_INFO"
	.align	4


	//----- nvinfo : EIATTR_REGCOUNT
	.align		4
        /*0000*/ 	.byte	0x04, 0x2f
        /*0002*/ 	.short	(.L_1 - .L_0)
	.align		4
.L_0:
        /*0004*/ 	.word	index@(_Z10vectorSwapPiS_)
        /*0008*/ 	.word	0x0000000a


	//----- nvinfo : EIATTR_FRAME_SIZE
	.align		4
.L_1:
        /*000c*/ 	.byte	0x04, 0x11
        /*000e*/ 	.short	(.L_3 - .L_2)
	.align		4
.L_2:
        /*0010*/ 	.word	index@(_Z10vectorSwapPiS_)
        /*0014*/ 	.word	0x00000000


	//----- nvinfo : EIATTR_MIN_STACK_SIZE
	.align		4
.L_3:
        /*0018*/ 	.byte	0x04, 0x12
        /*001a*/ 	.short	(.L_5 - .L_4)
	.align		4
.L_4:
        /*001c*/ 	.word	index@(_Z10vectorSwapPiS_)
        /*0020*/ 	.word	0x00000000
.L_5:


//--------------------- .nv.compat                --------------------------
	.section	.nv.compat,"",@"SHT_CUDA_COMPAT_INFO"
	.align	4
        /*0000*/ 	.byte	0x02, 0x09, 0x00, 0x00, 0x02, 0x02, 0x01, 0x00, 0x02, 0x05, 0x05, 0x00, 0x03, 0x07, 0x01, 0x01
        /*0010*/ 	.byte	0x02, 0x03, 0x00, 0x00, 0x02, 0x06, 0x01, 0x00, 0x04, 0x0b, 0x08, 0x00, 0x09, 0x00, 0x00, 0x00
        /*0020*/ 	.byte	0x00, 0x00, 0x00, 0x00


//--------------------- .nv.info._Z10vectorSwapPiS_ --------------------------
	.section	.nv.info._Z10vectorSwapPiS_,"",@"SHT_CUDA_INFO"
	.sectionflags	@""
	.align	4


	//----- nvinfo : EIATTR_CUDA_API_VERSION
	.align		4
        /*0000*/ 	.byte	0x04, 0x37
        /*0002*/ 	.short	(.L_7 - .L_6)
.L_6:
        /*0004*/ 	.word	0x00000082


	//----- nvinfo : EIATTR_KPARAM_INFO
	.align		4
.L_7:
        /*0008*/ 	.byte	0x04, 0x17
        /*000a*/ 	.short	(.L_9 - .L_8)
.L_8:
        /*000c*/ 	.word	0x00000000
        /*0010*/ 	.short	0x0001
        /*0012*/ 	.short	0x0008
        /*0014*/ 	.byte	0x00, 0xf5, 0x21, 0x00


	//----- nvinfo : EIATTR_KPARAM_INFO
	.align		4
.L_9:
        /*0018*/ 	.byte	0x04, 0x17
        /*001a*/ 	.short	(.L_11 - .L_10)
.L_10:
        /*001c*/ 	.word	0x00000000
        /*0020*/ 	.short	0x0000
        /*0022*/ 	.short	0x0000
        /*0024*/ 	.byte	0x00, 0xf5, 0x21, 0x00


	//----- nvinfo : EIATTR_SPARSE_MMA_MASK
	.align		4
.L_11:
        /*0028*/ 	.byte	0x03, 0x50
        /*002a*/ 	.short	0x0000


	//----- nvinfo : EIATTR_MAXREG_COUNT
	.align		4
        /*002c*/ 	.byte	0x03, 0x1b
        /*002e*/ 	.short	0x00ff


	//----- nvinfo : EIATTR_NUM_BARRIERS
	.align		4
        /*0030*/ 	.byte	0x02, 0x4c
        /*0032*/ 	.byte	0x01
	.zero		1


	//----- nvinfo : EIATTR_MERCURY_ISA_VERSION
	.align		4
        /*0034*/ 	.byte	0x03, 0x5f
        /*0036*/ 	.short	0x0101


	//----- nvinfo : EIATTR_VRC_CTA_INIT_COUNT
	.align		4
        /*0038*/ 	.byte	0x02, 0x4a
	.zero		1
	.zero		1


	//----- nvinfo : EIATTR_EXIT_INSTR_OFFSETS
	.align		4
        /*003c*/ 	.byte	0x04, 0x1c
        /*003e*/ 	.short	(.L_13 - .L_12)


	//   ....[0]....
.L_12:
        /*0040*/ 	.word	0x00000110


	//   ....[1]....
        /*0044*/ 	.word	0x00000170


	//----- nvinfo : EIATTR_CBANK_PARAM_SIZE
	.align		4
.L_13:
        /*0048*/ 	.byte	0x03, 0x19
        /*004a*/ 	.short	0x0010


	//----- nvinfo : EIATTR_PARAM_CBANK
	.align		4
        /*004c*/ 	.byte	0x04, 0x0a
        /*004e*/ 	.short	(.L_15 - .L_14)
	.align		4
.L_14:
        /*0050*/ 	.word	index@(.nv.constant0._Z10vectorSwapPiS_)
        /*0054*/ 	.short	0x0380
        /*0056*/ 	.short	0x0010


	//----- nvinfo : EIATTR_SW_WAR
	.align		4
.L_15:
        /*0058*/ 	.byte	0x04, 0x36
        /*005a*/ 	.short	(.L_17 - .L_16)
.L_16:
        /*005c*/ 	.word	0x00000008
.L_17:


//--------------------- .nv.callgraph             --------------------------
	.section	.nv.callgraph,"",@"SHT_CUDA_CALLGRAPH"
	.align	4
	.sectionentsize	8
	.align		4
        /*0000*/ 	.word	0x00000000
	.align		4
        /*0004*/ 	.word	0xffffffff
	.align		4
        /*0008*/ 	.word	0x00000000
	.align		4
        /*000c*/ 	.word	0xfffffffe
	.align		4
        /*0010*/ 	.word	0x00000000
	.align		4
        /*0014*/ 	.word	0xfffffffd
	.align		4
        /*0018*/ 	.word	0x00000000
	.align		4
        /*001c*/ 	.word	0xfffffffc


//--------------------- .text._Z10vectorSwapPiS_  --------------------------
	.section	.text._Z10vectorSwapPiS_,"ax",@progbits
	.align	128
        .global         _Z10vectorSwapPiS_
        .type           _Z10vectorSwapPiS_,@function
        .size           _Z10vectorSwapPiS_,(.L_x_1 - _Z10vectorSwapPiS_)
        .other          _Z10vectorSwapPiS_,@"STO_CUDA_ENTRY STV_DEFAULT"
_Z10vectorSwapPiS_:
.text._Z10vectorSwapPiS_:
[----:B------:R-:W-:Y:S01]  /*0000*/  LDC R1, c[0x0][0x37c] ;  /* 0x0000df00ff017b82 */ /* 0x000fe20000000800 */
[----:B------:R-:W0:Y:S01]  /*0010*/  S2R R5, SR_CTAID.X ;  /* 0x0000000000057919 */ /* 0x000e220000002500 */
[----:B------:R-:W0:Y:S01]  /*0020*/  LDCU UR4, c[0x0][0x360] ;  /* 0x00006c00ff0477ac */ /* 0x000e220008000800 */
[----:B------:R-:W0:Y:S01]  /*0030*/  S2R R0, SR_TID.X ;  /* 0x0000000000007919 */ /* 0x000e220000002100 */
[----:B------:R-:W1:Y:S01]  /*0040*/  LDCU.64 UR6, c[0x0][0x358] ;  /* 0x00006b00ff0677ac */ /* 0x000e620008000a00 */
[----:B0-----:R-:W-:-:S05]  /*0050*/  IMAD R5, R5, UR4, R0 ;  /* 0x0000000405057c24 */ /* 0x001fca000f8e0200 */
[----:B------:R-:W-:-:S13]  /*0060*/  ISETP.GT.AND P0, PT, R5, 0x1f, PT ;  /* 0x0000001f0500780c */ /* 0x000fda0003f04270 */
[----:B------:R-:W0:Y:S02]  /*0070*/  @!P0 LDC.64 R2, c[0x0][0x380] ;  /* 0x0000e000ff028b82 */ /* 0x000e240000000a00 */
[----:B0-----:R-:W-:-:S06]  /*0080*/  @!P0 IMAD.WIDE R2, R5, 0x4, R2 ;  /* 0x0000000405028825 */ /* 0x001fcc00078e0202 */
[----:B-1----:R-:W2:Y:S01]  /*0090*/  @!P0 LDG.E R3, desc[UR6][R2.64] ;  /* 0x0000000602038981 */ /* 0x002ea2000c1e1900 */
[----:B------:R-:W0:Y:S01]  /*00a0*/  S2UR UR5, SR_CgaCtaId ;  /* 0x00000000000579c3 */ /* 0x000e220000008800 */
[----:B------:R-:W-:Y:S01]  /*00b0*/  UMOV UR4, 0x400 ;  /* 0x0000040000047882 */ /* 0x000fe20000000000 */
[----:B------:R-:W-:Y:S01]  /*00c0*/  ISETP.GE.AND P1, PT, R5, 0x20, PT ;  /* 0x000000200500780c */ /* 0x000fe20003f26270 */
[----:B0-----:R-:W-:-:S06]  /*00d0*/  ULEA UR4, UR5, UR4, 0x18 ;  /* 0x0000000405047291 */ /* 0x001fcc000f8ec0ff */
[----:B------:R-:W-:-:S05]  /*00e0*/  LEA R0, R5, UR4, 0x2 ;  /* 0x0000000405007c11 */ /* 0x000fca000f8e10ff */
[----:B--2---:R0:W-:Y:S01]  /*00f0*/  @!P0 STS [R0], R3 ;  /* 0x0000000300008388 */ /* 0x0041e20000000800 */
[----:B------:R-:W-:Y:S06]  /*0100*/  BAR.SYNC.DEFER_BLOCKING 0x0 ;  /* 0x0000000000007b1d */ /* 0x000fec0000010000 */
[----:B------:R-:W-:Y:S05]  /*0110*/  @!P1 EXIT ;  /* 0x000000000000994d */ /* 0x000fea0003800000 */
[----:B------:R-:W1:Y:S01]  /*0120*/  LDS R7, [R0+-0x80] ;  /* 0xffff800000077984 */ /* 0x000e620000000800 */
[----:B0-----:R-:W0:Y:S01]  /*0130*/  LDC.64 R2, c[0x0][0x388] ;  /* 0x0000e200ff027b82 */ /* 0x001e220000000a00 */
[----:B------:R-:W-:-:S05]  /*0140*/  IADD3 R5, PT, PT, R5, -0x20, RZ ;  /* 0xffffffe005057810 */ /* 0x000fca0007ffe0ff */
[----:B0-----:R-:W-:-:S05]  /*0150*/  IMAD.WIDE.U32 R2, R5, 0x4, R2 ;  /* 0x0000000405027825 */ /* 0x001fca00078e0002 */
[----:B-1----:R-:W-:Y:S01]  /*0160*/  STG.E desc[UR6][R2.64], R7 ;  /* 0x0000000702007986 */ /* 0x002fe2000c101906 */
[----:B------:R-:W-:Y:S05]  /*0170*/  EXIT ;  /* 0x000000000000794d */ /* 0x000fea0003800000 */
.L_x_0:
[----:B------:R-:W-:-:S00]  /*0180*/  BRA `(.L_x_0) ;  /* 0xfffffffc00fc7947 */ /* 0x000fc0000383ffff */
[----:B------:R-:W-:-:S00]  /*0190*/  NOP ;  /* 0x0000000000007918 */ /* 0x000fc00000000000 */
        /* <DEDUP_REMOVED lines=14> */
.L_x_1:


//--------------------- .nv.shared._Z10vectorSwapPiS_ --------------------------
	.section	.nv.shared._Z10vectorSwapPiS_,"aw",@nobits
	.sectionflags	@""
	.align	4
.nv.shared._Z10vectorSwapPiS_:
	.zero		1152


//--------------------- .nv.shared.reserved.0     --------------------------
	.section	.nv.shared.reserved.0,"aw",@nobits
	.weak		__nv_reservedSMEM_offset_0_alias
	.size		__nv_reservedSMEM_offset_0_alias, 0, 64
	.other		__nv_reservedSMEM_offset_0_alias,@"STO_CUDA_RESERVED_SHARED STV_DEFAULT"
__nv_reservedSMEM_offset_0_alias:
	.zero		0
	.zero		64


//--------------------- .nv.constant0._Z10vectorSwapPiS_ --------------------------
	.section	.nv.constant0._Z10vectorSwapPiS_,"a",@progbits
	.sectionflags	@""
	.align	4
.nv.constant0._Z10vectorSwapPiS_:
	.zero		912


//--------------------- SYMBOLS --------------------------

	.type		.nv.reservedSmem.offset0,@object
	.size		.nv.reservedSmem.offset0,0x4
	.type		.nv.reservedSmem.cap,@object
	.size		.nv.reservedSmem.cap,0x4
